	.headerflags	@"EF_CUDA_TEXMODE_UNIFIED EF_CUDA_64BIT_ADDRESS EF_CUDA_ACCELERATORS EF_CUDA_SM90 EF_CUDA_VIRTUAL_SM(EF_CUDA_SM90)"
	.elftype	@"ET_EXEC"


//--------------------- .nv.info                  --------------------------
	.section	.nv.info,"",@"SHT_CUDA_INFO"
	.align	4


	//----- nvinfo : EIATTR_REGCOUNT
	.align		4
        /*0000*/ 	.byte	0x04, 0x2f
        /*0002*/ 	.short	(.L_3 - .L_2)
	.align		4
.L_2:
        /*0004*/ 	.word	index@(triton_poi_fused__native_batch_norm_legit_no_training__prelu_kernel_22)
        /*0008*/ 	.word	0x00000020


	//----- nvinfo : EIATTR_MIN_STACK_SIZE
	.align		4
.L_3:
        /*000c*/ 	.byte	0x04, 0x12
        /*000e*/ 	.short	(.L_5 - .L_4)
	.align		4
.L_4:
        /*0010*/ 	.word	index@(triton_poi_fused__native_batch_norm_legit_no_training__prelu_kernel_22)
        /*0014*/ 	.word	0x00000000


	//----- nvinfo : EIATTR_FRAME_SIZE
	.align		4
.L_5:
        /*0018*/ 	.byte	0x04, 0x11
        /*001a*/ 	.short	(.L_7 - .L_6)
	.align		4
.L_6:
        /*001c*/ 	.word	index@(triton_poi_fused__native_batch_norm_legit_no_training__prelu_kernel_22)
        /*0020*/ 	.word	0x00000000


	//----- nvinfo : EIATTR_MIN_STACK_SIZE
	.align		4
.L_7:
        /*0024*/ 	.byte	0x04, 0x12
        /*0026*/ 	.short	(.L_9 - .L_8)
	.align		4
.L_8:
        /*0028*/ 	.word	index@(triton_poi_fused__native_batch_norm_legit_no_training__prelu_kernel_22)
        /*002c*/ 	.word	0x00000000
.L_9:


//--------------------- .nv.info.triton_poi_fused__native_batch_norm_legit_no_training__prelu_kernel_22 --------------------------
	.section	.nv.info.triton_poi_fused__native_batch_norm_legit_no_training__prelu_kernel_22,"",@"SHT_CUDA_INFO"
	.sectionflags	@""
	.align	4


	//----- nvinfo : EIATTR_CUDA_API_VERSION
	.align		4
        /*0000*/ 	.byte	0x04, 0x37
        /*0002*/ 	.short	(.L_11 - .L_10)
.L_10:
        /*0004*/ 	.word	0x0000007c


	//----- nvinfo : EIATTR_KPARAM_INFO
	.align		4
.L_11:
        /*0008*/ 	.byte	0x04, 0x17
        /*000a*/ 	.short	(.L_13 - .L_12)
.L_12:
        /*000c*/ 	.word	0x00000000
        /*0010*/ 	.short	0x0008
        /*0012*/ 	.short	0x003c
        /*0014*/ 	.byte	0x00, 0xf0, 0x11, 0x00


	//----- nvinfo : EIATTR_KPARAM_INFO
	.align		4
.L_13:
        /*0018*/ 	.byte	0x04, 0x17
        /*001a*/ 	.short	(.L_15 - .L_14)
.L_14:
        /*001c*/ 	.word	0x00000000
        /*0020*/ 	.short	0x0007
        /*0022*/ 	.short	0x0038
        /*0024*/ 	.byte	0x00, 0xf0, 0x11, 0x00


	//----- nvinfo : EIATTR_KPARAM_INFO
	.align		4
.L_15:
        /*0028*/ 	.byte	0x04, 0x17
        /*002a*/ 	.short	(.L_17 - .L_16)
.L_16:
        /*002c*/ 	.word	0x00000000
        /*0030*/ 	.short	0x0006
        /*0032*/ 	.short	0x0030
        /*0034*/ 	.byte	0x00, 0xf4, 0x21, 0x00


	//----- nvinfo : EIATTR_KPARAM_INFO
	.align		4
.L_17:
        /*0038*/ 	.byte	0x04, 0x17
        /*003a*/ 	.short	(.L_19 - .L_18)
.L_18:
        /*003c*/ 	.word	0x00000000
        /*0040*/ 	.short	0x0005
        /*0042*/ 	.short	0x0028
        /*0044*/ 	.byte	0x00, 0xf4, 0x21, 0x00


	//----- nvinfo : EIATTR_KPARAM_INFO
	.align		4
.L_19:
        /*0048*/ 	.byte	0x04, 0x17
        /*004a*/ 	.short	(.L_21 - .L_20)
.L_20:
        /*004c*/ 	.word	0x00000000
        /*0050*/ 	.short	0x0004
        /*0052*/ 	.short	0x0020
        /*0054*/ 	.byte	0x00, 0xf4, 0x21, 0x00


	//----- nvinfo : EIATTR_KPARAM_INFO
	.align		4
.L_21:
        /*0058*/ 	.byte	0x04, 0x17
        /*005a*/ 	.short	(.L_23 - .L_22)
.L_22:
        /*005c*/ 	.word	0x00000000
        /*0060*/ 	.short	0x0003
        /*0062*/ 	.short	0x0018
        /*0064*/ 	.byte	0x00, 0xf4, 0x21, 0x00


	//----- nvinfo : EIATTR_KPARAM_INFO
	.align		4
.L_23:
        /*0068*/ 	.byte	0x04, 0x17
        /*006a*/ 	.short	(.L_25 - .L_24)
.L_24:
        /*006c*/ 	.word	0x00000000
        /*0070*/ 	.short	0x0002
        /*0072*/ 	.short	0x0010
        /*0074*/ 	.byte	0x00, 0xf4, 0x21, 0x00


	//----- nvinfo : EIATTR_KPARAM_INFO
	.align		4
.L_25:
        /*0078*/ 	.byte	0x04, 0x17
        /*007a*/ 	.short	(.L_27 - .L_26)
.L_26:
        /*007c*/ 	.word	0x00000000
        /*0080*/ 	.short	0x0001
        /*0082*/ 	.short	0x0008
        /*0084*/ 	.byte	0x00, 0xf4, 0x21, 0x00


	//----- nvinfo : EIATTR_KPARAM_INFO
	.align		4
.L_27:
        /*0088*/ 	.byte	0x04, 0x17
        /*008a*/ 	.short	(.L_29 - .L_28)
.L_28:
        /*008c*/ 	.word	0x00000000
        /*0090*/ 	.short	0x0000
        /*0092*/ 	.short	0x0000
        /*0094*/ 	.byte	0x00, 0xf4, 0x21, 0x00


	//----- nvinfo : EIATTR_SPARSE_MMA_MASK
	.align		4
.L_29:
        /*0098*/ 	.byte	0x03, 0x50
        /*009a*/ 	.short	0x0000


	//----- nvinfo : EIATTR_MAXREG_COUNT
	.align		4
        /*009c*/ 	.byte	0x03, 0x1b
        /*009e*/ 	.short	0x00ff


	//----- nvinfo : EIATTR_EXIT_INSTR_OFFSETS
	.align		4
        /*00a0*/ 	.byte	0x04, 0x1c
        /*00a2*/ 	.short	(.L_31 - .L_30)


	//   ....[0]....
.L_30:
        /*00a4*/ 	.word	0x00000a80


	//   ....[1]....
        /*00a8*/ 	.word	0x00000ad0


	//----- nvinfo : EIATTR_REQNTID
	.align		4
.L_31:
        /*00ac*/ 	.byte	0x04, 0x10
        /*00ae*/ 	.short	(.L_33 - .L_32)
.L_32:
        /*00b0*/ 	.word	0x00000080
        /*00b4*/ 	.word	0x00000001
        /*00b8*/ 	.word	0x00000001


	//----- nvinfo : EIATTR_CBANK_PARAM_SIZE
	.align		4
.L_33:
        /*00bc*/ 	.byte	0x03, 0x19
        /*00be*/ 	.short	0x0040


	//----- nvinfo : EIATTR_PARAM_CBANK
	.align		4
        /*00c0*/ 	.byte	0x04, 0x0a
        /*00c2*/ 	.short	(.L_35 - .L_34)
	.align		4
.L_34:
        /*00c4*/ 	.word	index@(.nv.constant0.triton_poi_fused__native_batch_norm_legit_no_training__prelu_kernel_22)
        /*00c8*/ 	.short	0x0210
        /*00ca*/ 	.short	0x0040


	//----- nvinfo : EIATTR_SW_WAR
	.align		4
.L_35:
        /*00cc*/ 	.byte	0x04, 0x36
        /*00ce*/ 	.short	(.L_37 - .L_36)
.L_36:
        /*00d0*/ 	.word	0x00000008
.L_37:


//--------------------- .nv.callgraph             --------------------------
	.section	.nv.callgraph,"",@"SHT_CUDA_CALLGRAPH"
	.align	4
	.sectionentsize	8
	.align		4
        /*0000*/ 	.word	0x00000000
	.align		4
        /*0004*/ 	.word	0xffffffff
	.align		4
        /*0008*/ 	.word	0x00000000
	.align		4
        /*000c*/ 	.word	0xfffffffe
	.align		4
        /*0010*/ 	.word	0x00000000
	.align		4
        /*0014*/ 	.word	0xfffffffd
	.align		4
        /*0018*/ 	.word	0x00000000
	.align		4
        /*001c*/ 	.word	0xfffffffc


//--------------------- .nv.constant4             --------------------------
	.section	.nv.constant4,"a",@progbits
	.align	8
	.align		8
.nv.constant4:
        /*0000*/ 	.dword	_$_str
	.align		8
        /*0008*/ 	.dword	_$_str_$_2


//--------------------- .text.triton_poi_fused__native_batch_norm_legit_no_training__prelu_kernel_22 --------------------------
	.section	.text.triton_poi_fused__native_batch_norm_legit_no_training__prelu_kernel_22,"ax",@progbits
	.sectionflags	@"SHF_BARRIERS=1"
	.align	128
        .global         triton_poi_fused__native_batch_norm_legit_no_training__prelu_kernel_22
        .type           triton_poi_fused__native_batch_norm_legit_no_training__prelu_kernel_22,@function
        .size           triton_poi_fused__native_batch_norm_legit_no_training__prelu_kernel_22,(.L_x_1 - triton_poi_fused__native_batch_norm_legit_no_training__prelu_kernel_22)
        .other          triton_poi_fused__native_batch_norm_legit_no_training__prelu_kernel_22,@"STO_CUDA_ENTRY STV_DEFAULT"
triton_poi_fused__native_batch_norm_legit_no_training__prelu_kernel_22:
.text.triton_poi_fused__native_batch_norm_legit_no_training__prelu_kernel_22:
[----:B------:R-:W0:Y:S01]  /*0000*/  LDC R1, c[0x0][0x28] ;  /* 0x00000a00ff017b82 */ /* 0x000e220000000800 */
[----:B------:R-:W1:Y:S07]  /*0010*/  S2R R2, SR_CTAID.X ;  /* 0x0000000000027919 */ /* 0x000e6e0000002500 */
[----:B------:R-:W2:Y:S01]  /*0020*/  LDC.64 R10, c[0x0][0x220] ;  /* 0x00008800ff0a7b82 */ /* 0x000ea20000000a00 */
[----:B------:R-:W-:Y:S01]  /*0030*/  HFMA2.MMA R0, -RZ, RZ, 0, 0 ;  /* 0x00000000ff007435 */ /* 0x000fe200000001ff */
[----:B------:R-:W-:Y:S01]  /*0040*/  ULDC.64 UR6, c[0x0][0x208] ;  /* 0x0000820000067ab9 */ /* 0x000fe20000000a00 */
[----:B------:R-:W3:Y:S01]  /*0050*/  S2R R5, SR_TID.X ;  /* 0x0000000000057919 */ /* 0x000ee20000002100 */
[----:B------:R-:W4:Y:S04]  /*0060*/  S2R R4, SR_CTAID.Y ;  /* 0x0000000000047919 */ /* 0x000f280000002600 */
[----:B------:R-:W5:Y:S01]  /*0070*/  LDC.64 R18, c[0x0][0x210] ;  /* 0x00008400ff127b82 */ /* 0x000f620000000a00 */
[----:B------:R-:W-:Y:S01]  /*0080*/  MOV R23, RZ ;  /* 0x000000ff00177202 */ /* 0x000fe20000000f00 */
[----:B------:R-:W-:-:S06]  /*0090*/  HFMA2.MMA R3, -RZ, RZ, 0, 0 ;  /* 0x00000000ff037435 */ /* 0x000fcc00000001ff */
[----:B------:R-:W5:Y:S01]  /*00a0*/  LDC.64 R16, c[0x0][0x218] ;  /* 0x00008600ff107b82 */ /* 0x000f620000000a00 */
[----:B-1----:R-:W-:-:S04]  /*00b0*/  SHF.L.U32 R2, R2, 0x5, RZ ;  /* 0x0000000502027819 */ /* 0x002fc800000006ff */
[----:B---3--:R-:W-:Y:S02]  /*00c0*/  LOP3.LUT R25, R2, 0x1f, R5, 0xf8, !PT ;  /* 0x0000001f02197812 */ /* 0x008fe400078ef805 */
[----:B------:R-:W-:Y:S02]  /*00d0*/  SHF.R.U32.HI R9, RZ, 0x5, R5 ;  /* 0x00000005ff097819 */ /* 0x000fe40000011605 */
[C---:B------:R-:W-:Y:S01]  /*00e0*/  ISETP.GE.AND P0, PT, R25.reuse, 0x83, PT ;  /* 0x000000831900780c */ /* 0x040fe20003f06270 */
[----:B--2---:R-:W-:Y:S01]  /*00f0*/  IMAD.WIDE R10, R25, 0x4, R10 ;  /* 0x00000004190a7825 */ /* 0x004fe200078e020a */
[----:B----4-:R-:W-:Y:S02]  /*0100*/  SHF.L.U32 R6, R4, 0x5, RZ ;  /* 0x0000000504067819 */ /* 0x010fe400000006ff */
[----:B------:R-:W-:-:S09]  /*0110*/  SGXT.U32 R9, R9, 0x2 ;  /* 0x000000020909781a */ /* 0x000fd20000000000 */
[----:B------:R1:W2:Y:S01]  /*0120*/  @!P0 LDG.E.EL R0, desc[UR6][R10.64] ;  /* 0x000000060a008981 */ /* 0x0002a2000c2e1900 */
[----:B------:R-:W-:Y:S02]  /*0130*/  LOP3.LUT R8, R6, R9, RZ, 0xfc, !PT ;  /* 0x0000000906087212 */ /* 0x000fe400078efcff */
[----:B------:R-:W-:-:S03]  /*0140*/  LOP3.LUT R12, R6, 0x4, R9, 0xfe, !PT ;  /* 0x00000004060c7812 */ /* 0x000fc600078efe09 */
[--C-:B------:R-:W-:Y:S02]  /*0150*/  IMAD R13, R8, 0x83, R25.reuse ;  /* 0x00000083080d7824 */ /* 0x100fe400078e0219 */
[----:B------:R-:W-:Y:S01]  /*0160*/  IMAD R15, R12, 0x83, R25 ;  /* 0x000000830c0f7824 */ /* 0x000fe200078e0219 */
[----:B------:R-:W-:Y:S01]  /*0170*/  LOP3.LUT R20, R6, 0x8, R9, 0xfe, !PT ;  /* 0x0000000806147812 */ /* 0x000fe200078efe09 */
[--C-:B-----5:R-:W-:Y:S01]  /*0180*/  IMAD.WIDE R12, R13, 0x4, R18.reuse ;  /* 0x000000040d0c7825 */ /* 0x120fe200078e0212 */
[----:B------:R-:W-:Y:S02]  /*0190*/  LOP3.LUT R26, R6, 0x18, R9, 0xfe, !PT ;  /* 0x00000018061a7812 */ /* 0x000fe400078efe09 */
[----:B------:R-:W-:Y:S01]  /*01a0*/  MOV R8, RZ ;  /* 0x000000ff00087202 */ /* 0x000fe20000000f00 */
[----:B------:R-:W-:Y:S01]  /*01b0*/  IMAD.WIDE R14, R15, 0x4, R18 ;  /* 0x000000040f0e7825 */ /* 0x000fe200078e0212 */
[----:B------:R3:W4:Y:S01]  /*01c0*/  @!P0 LDG.E.EL R23, desc[UR6][R12.64] ;  /* 0x000000060c178981 */ /* 0x000722000c2e1900 */
[----:B------:R-:W-:-:S02]  /*01d0*/  LOP3.LUT R24, R6, 0x10, R9, 0xfe, !PT ;  /* 0x0000001006187812 */ /* 0x000fc400078efe09 */
[--C-:B------:R-:W-:Y:S01]  /*01e0*/  IMAD R21, R26, 0x83, R25.reuse ;  /* 0x000000831a157824 */ /* 0x100fe200078e0219 */
[----:B-1----:R-:W-:Y:S01]  /*01f0*/  CS2R R10, SRZ ;  /* 0x00000000000a7805 */ /* 0x002fe2000001ff00 */
[----:B------:R1:W5:Y:S01]  /*0200*/  @!P0 LDG.E.EL R3, desc[UR6][R14.64] ;  /* 0x000000060e038981 */ /* 0x000362000c2e1900 */
[----:B------:R-:W-:Y:S01]  /*0210*/  LOP3.LUT R22, R6, 0xc, R9, 0xfe, !PT ;  /* 0x0000000c06167812 */ /* 0x000fe200078efe09 */
[--C-:B------:R-:W-:Y:S02]  /*0220*/  IMAD R27, R24, 0x83, R25.reuse ;  /* 0x00000083181b7824 */ /* 0x100fe400078e0219 */
[----:B------:R-:W-:Y:S02]  /*0230*/  IMAD.MOV.U32 R7, RZ, RZ, RZ ;  /* 0x000000ffff077224 */ /* 0x000fe400078e00ff */
[----:B---3--:R-:W-:Y:S02]  /*0240*/  IMAD R13, R20, 0x83, R25 ;  /* 0x00000083140d7824 */ /* 0x008fe400078e0219 */
[--C-:B------:R-:W-:Y:S01]  /*0250*/  IMAD.WIDE R20, R21, 0x4, R18.reuse ;  /* 0x0000000415147825 */ /* 0x100fe200078e0212 */
[----:B-1----:R-:W1:Y:S03]  /*0260*/  LDC.64 R14, c[0x0][0x230] ;  /* 0x00008c00ff0e7b82 */ /* 0x002e660000000a00 */
[----:B------:R-:W-:Y:S01]  /*0270*/  IMAD.WIDE R12, R13, 0x4, R18 ;  /* 0x000000040d0c7825 */ /* 0x000fe200078e0212 */
[----:B------:R-:W-:Y:S01]  /*0280*/  HFMA2.MMA R24, -RZ, RZ, 0, 0 ;  /* 0x00000000ff187435 */ /* 0x000fe200000001ff */
[----:B------:R3:W4:Y:S02]  /*0290*/  @!P0 LDG.E.EL R10, desc[UR6][R20.64] ;  /* 0x00000006140a8981 */ /* 0x000724000c2e1900 */
[----:B------:R-:W-:-:S02]  /*02a0*/  IMAD R29, R22, 0x83, R25 ;  /* 0x00000083161d7824 */ /* 0x000fc400078e0219 */
[----:B------:R3:W4:Y:S01]  /*02b0*/  @!P0 LDG.E.EL R8, desc[UR6][R12.64] ;  /* 0x000000060c088981 */ /* 0x000722000c2e1900 */
[----:B------:R-:W-:Y:S01]  /*02c0*/  IMAD.WIDE R26, R27, 0x4, R18 ;  /* 0x000000041b1a7825 */ /* 0x000fe200078e0212 */
[----:B------:R-:W-:-:S03]  /*02d0*/  LOP3.LUT R22, R6, 0x14, R9, 0xfe, !PT ;  /* 0x0000001406167812 */ /* 0x000fc600078efe09 */
[----:B0-----:R-:W-:Y:S01]  /*02e0*/  IMAD.WIDE R16, R25, 0x4, R16 ;  /* 0x0000000419107825 */ /* 0x001fe200078e0210 */
[----:B---3--:R-:W-:Y:S01]  /*02f0*/  LOP3.LUT R20, R6, 0x1c, R9, 0xfe, !PT ;  /* 0x0000001c06147812 */ /* 0x008fe200078efe09 */
[----:B------:R0:W3:Y:S02]  /*0300*/  @!P0 LDG.E.EL R7, desc[UR6][R26.64] ;  /* 0x000000061a078981 */ /* 0x0000e4000c2e1900 */
[----:B------:R-:W-:Y:S01]  /*0310*/  IMAD.WIDE R28, R29, 0x4, R18 ;  /* 0x000000041d1c7825 */ /* 0x000fe200078e0212 */
[----:B------:R-:W1:Y:S01]  /*0320*/  LDC.64 R12, c[0x0][0x228] ;  /* 0x00008a00ff0c7b82 */ /* 0x000e620000000a00 */
[----:B------:R0:W4:Y:S02]  /*0330*/  @!P0 LDG.E.EL R24, desc[UR6][R16.64] ;  /* 0x0000000610188981 */ /* 0x000124000c2e1900 */
[--C-:B------:R-:W-:Y:S02]  /*0340*/  IMAD R21, R22, 0x83, R25.reuse ;  /* 0x0000008316157824 */ /* 0x100fe400078e0219 */
[----:B------:R0:W3:Y:S02]  /*0350*/  @!P0 LDG.E.EL R11, desc[UR6][R28.64] ;  /* 0x000000061c0b8981 */ /* 0x0000e4000c2e1900 */
[----:B0-----:R-:W-:-:S04]  /*0360*/  IMAD R27, R20, 0x83, R25 ;  /* 0x00000083141b7824 */ /* 0x001fc800078e0219 */
[----:B------:R-:W-:-:S04]  /*0370*/  IMAD.WIDE R16, R27, 0x4, R18 ;  /* 0x000000041b107825 */ /* 0x000fc800078e0212 */
[----:B------:R-:W-:Y:S02]  /*0380*/  IMAD.WIDE R18, R21, 0x4, R18 ;  /* 0x0000000415127825 */ /* 0x000fe400078e0212 */
[----:B------:R-:W0:Y:S01]  /*0390*/  LDC.64 R20, c[0x0][0x238] ;  /* 0x00008e00ff147b82 */ /* 0x000e220000000a00 */
[----:B------:R-:W-:Y:S01]  /*03a0*/  HFMA2.MMA R29, -RZ, RZ, 0, 0 ;  /* 0x00000000ff1d7435 */ /* 0x000fe200000001ff */
[----:B------:R-:W-:Y:S01]  /*03b0*/  CS2R R26, SRZ ;  /* 0x00000000001a7805 */ /* 0x000fe2000001ff00 */
[----:B-1----:R-:W-:-:S04]  /*03c0*/  IMAD.WIDE R14, R25, 0x4, R14 ;  /* 0x00000004190e7825 */ /* 0x002fc800078e020e */
[C---:B------:R-:W-:Y:S01]  /*03d0*/  IMAD.WIDE R12, R25.reuse, 0x4, R12 ;  /* 0x00000004190c7825 */ /* 0x040fe200078e020c */
[----:B------:R-:W-:Y:S01]  /*03e0*/  MOV R22, RZ ;  /* 0x000000ff00167202 */ /* 0x000fe20000000f00 */
[----:B------:R-:W3:Y:S04]  /*03f0*/  @!P0 LDG.E.EL R26, desc[UR6][R14.64] ;  /* 0x000000060e1a8981 */ /* 0x000ee8000c2e1900 */
[----:B------:R1:W3:Y:S04]  /*0400*/  @!P0 LDG.E.EL R29, desc[UR6][R12.64] ;  /* 0x000000060c1d8981 */ /* 0x0002e8000c2e1900 */
[----:B------:R-:W3:Y:S04]  /*0410*/  @!P0 LDG.E.EL R27, desc[UR6][R18.64] ;  /* 0x00000006121b8981 */ /* 0x000ee8000c2e1900 */
[----:B------:R2:W3:Y:S01]  /*0420*/  @!P0 LDG.E.EL R22, desc[UR6][R16.64] ;  /* 0x0000000610168981 */ /* 0x0004e2000c2e1900 */
[----:B0-----:R-:W-:Y:S01]  /*0430*/  IMAD.WIDE R20, R25, 0x4, R20 ;  /* 0x0000000419147825 */ /* 0x001fe200078e0214 */
[----:B------:R-:W-:-:S06]  /*0440*/  MOV R25, RZ ;  /* 0x000000ff00197202 */ /* 0x000fcc0000000f00 */
[----:B------:R0:W3:Y:S01]  /*0450*/  @!P0 LDG.E.EL R25, desc[UR6][R20.64] ;  /* 0x0000000614198981 */ /* 0x0000e2000c2e1900 */
[----:B-1----:R-:W-:Y:S01]  /*0460*/  IMAD.MOV.U32 R13, RZ, RZ, 0x3e800000 ;  /* 0x3e800000ff0d7424 */ /* 0x002fe200078e00ff */
[----:B------:R-:W1:Y:S01]  /*0470*/  S2UR UR5, SR_CgaCtaId ;  /* 0x00000000000579c3 */ /* 0x000e620000008800 */
[----:B------:R-:W-:Y:S02]  /*0480*/  UMOV UR4, 0x400 ;  /* 0x0000040000047882 */ /* 0x000fe40000000000 */
[----:B-1----:R-:W-:Y:S01]  /*0490*/  UPRMT UR4, UR5, 0x654, UR4 ;  /* 0x0000065405047896 */ /* 0x002fe20008000004 */
[----:B------:R-:W-:-:S04]  /*04a0*/  SHF.R.S32.HI R4, RZ, 0x1a, R4 ;  /* 0x0000001aff047819 */ /* 0x000fc80000011404 */
[----:B------:R-:W-:Y:S01]  /*04b0*/  SGXT R4, R4, 0x1 ;  /* 0x000000010404781a */ /* 0x000fe20000000200 */
[----:B--2---:R-:W-:-:S04]  /*04c0*/  FADD R16, R0, 9.9999997473787516356e-06 ;  /* 0x3727c5ac00107421 */ /* 0x004fc80000000000 */
[----:B------:R-:W1:Y:S02]  /*04d0*/  MUFU.SQRT R17, R16 ;  /* 0x0000001000117308 */ /* 0x000e640000002000 */
[C---:B-1----:R-:W-:Y:S02]  /*04e0*/  FSETP.GT.AND P0, PT, R17.reuse, 8.50705917302346158658e+37, PT ;  /* 0x7e8000001100780b */ /* 0x042fe40003f04000 */
[----:B------:R-:W-:-:S11]  /*04f0*/  FSETP.GEU.AND P1, PT, R17, 1.175494350822287508e-38, PT ;  /* 0x008000001100780b */ /* 0x000fd60003f2e000 */
[----:B------:R-:W-:-:S04]  /*0500*/  @P0 FMUL R17, R17, 0.25 ;  /* 0x3e80000011110820 */ /* 0x000fc80000400000 */
[----:B------:R-:W-:-:S04]  /*0510*/  @!P1 FMUL R17, R17, 16777216 ;  /* 0x4b80000011119820 */ /* 0x000fc80000400000 */
[----:B------:R4:W1:Y:S01]  /*0520*/  MUFU.RCP R0, R17 ;  /* 0x0000001100007308 */ /* 0x0008620000001000 */
[----:B------:R-:W-:-:S05]  /*0530*/  FSEL R13, R13, 1, P0 ;  /* 0x3f8000000d0d7808 */ /* 0x000fca0000000000 */
[----:B------:R-:W-:Y:S01]  /*0540*/  @!P1 FMUL R13, R13, 16777216 ;  /* 0x4b8000000d0d9820 */ /* 0x000fe20000400000 */
[----:B----4-:R-:W-:-:S03]  /*0550*/  FADD R17, -R24, R10 ;  /* 0x0000000a18117221 */ /* 0x010fc60000000100 */
[----:B-1----:R-:W-:-:S04]  /*0560*/  FMUL R0, R0, R13 ;  /* 0x0000000d00007220 */ /* 0x002fc80000400000 */
[----:B------:R-:W-:Y:S01]  /*0570*/  FMUL R17, R0, R17 ;  /* 0x0000001100117220 */ /* 0x000fe20000400000 */
[C---:B------:R-:W-:Y:S01]  /*0580*/  FADD R23, -R24.reuse, R23 ;  /* 0x0000001718177221 */ /* 0x040fe20000000100 */
[C---:B-----5:R-:W-:Y:S01]  /*0590*/  FADD R3, -R24.reuse, R3 ;  /* 0x0000000318037221 */ /* 0x060fe20000000100 */
[C---:B------:R-:W-:Y:S01]  /*05a0*/  FADD R13, -R24.reuse, R8 ;  /* 0x00000008180d7221 */ /* 0x040fe20000000100 */
[C---:B---3--:R-:W-:Y:S01]  /*05b0*/  FADD R11, -R24.reuse, R11 ;  /* 0x0000000b180b7221 */ /* 0x048fe20000000100 */
[----:B------:R-:W-:Y:S01]  /*05c0*/  FADD R15, -R24, R7 ;  /* 0x00000007180f7221 */ /* 0x000fe20000000100 */
[----:B------:R-:W-:Y:S01]  /*05d0*/  SHF.L.U32 R8, R5, 0x5, RZ ;  /* 0x0000000505087819 */ /* 0x000fe200000006ff */
[C---:B------:R-:W-:Y:S01]  /*05e0*/  FMUL R13, R0.reuse, R13 ;  /* 0x0000000d000d7220 */ /* 0x040fe20000400000 */
[C---:B------:R-:W-:Y:S01]  /*05f0*/  FMUL R11, R0.reuse, R11 ;  /* 0x0000000b000b7220 */ /* 0x040fe20000400000 */
[C---:B------:R-:W-:Y:S01]  /*0600*/  FMUL R15, R0.reuse, R15 ;  /* 0x0000000f000f7220 */ /* 0x040fe20000400000 */
[----:B------:R-:W-:Y:S01]  /*0610*/  FMUL R3, R0, R3 ;  /* 0x0000000300037220 */ /* 0x000fe20000400000 */
[----:B------:R-:W-:Y:S01]  /*0620*/  FFMA R12, R17, R29, R26 ;  /* 0x0000001d110c7223 */ /* 0x000fe2000000001a */
[----:B------:R-:W-:-:S04]  /*0630*/  FADD R27, -R24, R27 ;  /* 0x0000001b181b7221 */ /* 0x000fc80000000100 */
[----:B------:R-:W-:Y:S01]  /*0640*/  FSETP.GT.AND P6, PT, R12, RZ, PT ;  /* 0x000000ff0c00720b */ /* 0x000fe20003fc4000 */
[----:B------:R-:W-:Y:S01]  /*0650*/  FADD R7, -R24, R22 ;  /* 0x0000001618077221 */ /* 0x000fe20000000100 */
[C---:B------:R-:W-:Y:S01]  /*0660*/  FMUL R27, R0.reuse, R27 ;  /* 0x0000001b001b7220 */ /* 0x040fe20000400000 */
[C---:B------:R-:W-:Y:S02]  /*0670*/  FMUL R23, R0.reuse, R23 ;  /* 0x0000001700177220 */ /* 0x040fe40000400000 */
[----:B------:R-:W-:Y:S01]  /*0680*/  FMUL R7, R0, R7 ;  /* 0x0000000700077220 */ /* 0x000fe20000400000 */
[----:B------:R-:W-:Y:S01]  /*0690*/  LOP3.LUT R0, R8, 0x3e0, RZ, 0xc0, !PT ;  /* 0x000003e008007812 */ /* 0x000fe200078ec0ff */
[-CC-:B------:R-:W-:Y:S01]  /*06a0*/  FFMA R8, R23, R29.reuse, R26.reuse ;  /* 0x0000001d17087223 */ /* 0x180fe2000000001a */
[-CC-:B------:R-:W-:Y:S01]  /*06b0*/  FFMA R10, R3, R29.reuse, R26.reuse ;  /* 0x0000001d030a7223 */ /* 0x180fe2000000001a */
[-CC-:B------:R-:W-:Y:S01]  /*06c0*/  FFMA R14, R13, R29.reuse, R26.reuse ;  /* 0x0000001d0d0e7223 */ /* 0x180fe2000000001a */
[-CC-:B------:R-:W-:Y:S01]  /*06d0*/  FFMA R16, R11, R29.reuse, R26.reuse ;  /* 0x0000001d0b107223 */ /* 0x180fe2000000001a */
[-CC-:B0-----:R-:W-:Y:S01]  /*06e0*/  FFMA R20, R27, R29.reuse, R26.reuse ;  /* 0x0000001d1b147223 */ /* 0x181fe2000000001a */
[-CC-:B------:R-:W-:Y:S01]  /*06f0*/  FFMA R18, R15, R29.reuse, R26.reuse ;  /* 0x0000001d0f127223 */ /* 0x180fe2000000001a */
[----:B------:R-:W-:Y:S01]  /*0700*/  FFMA R26, R7, R29, R26 ;  /* 0x0000001d071a7223 */ /* 0x000fe2000000001a */
[----:B------:R-:W-:Y:S01]  /*0710*/  @!P6 FMUL R12, R12, R25 ;  /* 0x000000190c0ce220 */ /* 0x000fe20000400000 */
[----:B------:R-:W-:-:S02]  /*0720*/  FSETP.GT.AND P2, PT, R16, RZ, PT ;  /* 0x000000ff1000720b */ /* 0x000fc40003f44000 */
[----:B------:R-:W-:Y:S02]  /*0730*/  FSETP.GT.AND P0, PT, R20, RZ, PT ;  /* 0x000000ff1400720b */ /* 0x000fe40003f04000 */
[----:B------:R-:W-:Y:S02]  /*0740*/  FSETP.GT.AND P1, PT, R18, RZ, PT ;  /* 0x000000ff1200720b */ /* 0x000fe40003f24000 */
[----:B------:R-:W-:Y:S02]  /*0750*/  FSETP.GT.AND P3, PT, R14, RZ, PT ;  /* 0x000000ff0e00720b */ /* 0x000fe40003f64000 */
[----:B------:R-:W-:Y:S02]  /*0760*/  FSETP.GT.AND P4, PT, R10, RZ, PT ;  /* 0x000000ff0a00720b */ /* 0x000fe40003f84000 */
[----:B------:R-:W-:Y:S02]  /*0770*/  FSETP.GT.AND P5, PT, R8, RZ, PT ;  /* 0x000000ff0800720b */ /* 0x000fe40003fa4000 */
[----:B------:R-:W-:-:S02]  /*0780*/  FSETP.GT.AND P6, PT, R26, RZ, PT ;  /* 0x000000ff1a00720b */ /* 0x000fc40003fc4000 */
[C---:B------:R-:W-:Y:S02]  /*0790*/  LOP3.LUT R9, R0.reuse, R9, RZ, 0xfc, !PT ;  /* 0x0000000900097212 */ /* 0x040fe400078efcff */
[----:B------:R-:W-:Y:S01]  /*07a0*/  LEA.HI R0, R0, UR4, RZ, 0x1f ;  /* 0x0000000400007c11 */ /* 0x000fe2000f8ff8ff */
[-C--:B------:R-:W-:Y:S01]  /*07b0*/  @!P0 FMUL R20, R20, R25.reuse ;  /* 0x0000001914148220 */ /* 0x080fe20000400000 */
[-C--:B------:R-:W-:Y:S01]  /*07c0*/  @!P1 FMUL R18, R18, R25.reuse ;  /* 0x0000001912129220 */ /* 0x080fe20000400000 */
[-C--:B------:R-:W-:Y:S01]  /*07d0*/  @!P2 FMUL R16, R16, R25.reuse ;  /* 0x000000191010a220 */ /* 0x080fe20000400000 */
[----:B------:R-:W-:Y:S01]  /*07e0*/  LEA R13, R9, R0, 0x2 ;  /* 0x00000000090d7211 */ /* 0x000fe200078e10ff */
[-C--:B------:R-:W-:Y:S01]  /*07f0*/  @!P3 FMUL R14, R14, R25.reuse ;  /* 0x000000190e0eb220 */ /* 0x080fe20000400000 */
[-C--:B------:R-:W-:Y:S01]  /*0800*/  @!P4 FMUL R10, R10, R25.reuse ;  /* 0x000000190a0ac220 */ /* 0x080fe20000400000 */
[-C--:B------:R-:W-:Y:S02]  /*0810*/  @!P5 FMUL R8, R8, R25.reuse ;  /* 0x000000190808d220 */ /* 0x080fe40000400000 */
[----:B------:R-:W-:Y:S01]  /*0820*/  @!P6 FMUL R26, R26, R25 ;  /* 0x000000191a1ae220 */ /* 0x000fe20000400000 */
[----:B------:R0:W-:Y:S04]  /*0830*/  STS [R13+0x20], R14 ;  /* 0x0000200e0d007388 */ /* 0x0001e80000000800 */
[----:B------:R-:W-:Y:S04]  /*0840*/  STS [R13], R8 ;  /* 0x000000080d007388 */ /* 0x000fe80000000800 */
[----:B------:R-:W-:Y:S04]  /*0850*/  STS [R13+0x10], R10 ;  /* 0x0000100a0d007388 */ /* 0x000fe80000000800 */
[----:B------:R-:W-:Y:S04]  /*0860*/  STS [R13+0x30], R16 ;  /* 0x000030100d007388 */ /* 0x000fe80000000800 */
[----:B------:R-:W-:Y:S04]  /*0870*/  STS [R13+0x40], R18 ;  /* 0x000040120d007388 */ /* 0x000fe80000000800 */
[----:B------:R-:W-:Y:S04]  /*0880*/  STS [R13+0x50], R20 ;  /* 0x000050140d007388 */ /* 0x000fe80000000800 */
[----:B------:R1:W-:Y:S04]  /*0890*/  STS [R13+0x60], R12 ;  /* 0x0000600c0d007388 */ /* 0x0003e80000000800 */
[----:B------:R2:W-:Y:S01]  /*08a0*/  STS [R13+0x70], R26 ;  /* 0x0000701a0d007388 */ /* 0x0005e20000000800 */
[----:B------:R-:W-:-:S02]  /*08b0*/  SHF.L.U32 R0, R5, 0x1, RZ ;  /* 0x0000000105007819 */ /* 0x000fc400000006ff */
[----:B------:R-:W-:Y:S02]  /*08c0*/  SHF.L.U32 R3, R5, 0x2, RZ ;  /* 0x0000000205037819 */ /* 0x000fe400000006ff */
[----:B------:R-:W-:Y:S02]  /*08d0*/  LOP3.LUT R7, R0, 0xf0, RZ, 0xc0, !PT ;  /* 0x000000f000077812 */ /* 0x000fe400078ec0ff */
[----:B------:R-:W-:Y:S02]  /*08e0*/  LOP3.LUT R0, R3, 0x1fc, RZ, 0xc0, !PT ;  /* 0x000001fc03007812 */ /* 0x000fe400078ec0ff */
[----:B------:R-:W-:-:S05]  /*08f0*/  IADD3 R7, R7, UR4, RZ ;  /* 0x0000000407077c10 */ /* 0x000fca000fffe0ff */
[----:B------:R-:W-:Y:S01]  /*0900*/  IMAD R9, R0, 0x4, R7 ;  /* 0x0000000400097824 */ /* 0x000fe200078e0207 */
[----:B------:R-:W-:Y:S01]  /*0910*/  BAR.SYNC.DEFER_BLOCKING 0x0 ;  /* 0x0000000000007b1d */ /* 0x000fe20000010000 */
[----:B------:R-:W-:Y:S02]  /*0920*/  LOP3.LUT R3, R6, 0x1c, R3, 0xf8, !PT ;  /* 0x0000001c06037812 */ /* 0x000fe400078ef803 */
[----:B------:R-:W-:Y:S02]  /*0930*/  SHF.R.U32.HI R5, RZ, 0x3, R5 ;  /* 0x00000003ff057819 */ /* 0x000fe40000011605 */
[----:B------:R-:W-:-:S03]  /*0940*/  LEA.HI R4, R4, R3, RZ, 0x8 ;  /* 0x0000000304047211 */ /* 0x000fc600078f40ff */
[----:B------:R-:W3:Y:S01]  /*0950*/  LDC.64 R6, c[0x0][0x240] ;  /* 0x00009000ff067b82 */ /* 0x000ee20000000a00 */
[----:B------:R-:W-:Y:S02]  /*0960*/  SGXT.U32 R5, R5, 0x4 ;  /* 0x000000040505781a */ /* 0x000fe40000000000 */
[----:B0-----:R-:W-:Y:S01]  /*0970*/  LOP3.LUT R14, R4, 0xffffff00, RZ, 0xc0, !PT ;  /* 0xffffff00040e7812 */ /* 0x001fe200078ec0ff */
[----:B------:R-:W0:Y:S03]  /*0980*/  LDS.128 R8, [R9] ;  /* 0x0000000009087984 */ /* 0x000e260000000c00 */
[----:B------:R-:W-:Y:S02]  /*0990*/  IADD3 R3, R3, -R14, RZ ;  /* 0x8000000e03037210 */ /* 0x000fe40007ffe0ff */
[----:B------:R-:W-:Y:S02]  /*09a0*/  SHF.R.S32.HI R4, RZ, 0x8, R4 ;  /* 0x00000008ff047819 */ /* 0x000fe40000011404 */
[----:B------:R-:W-:-:S03]  /*09b0*/  LOP3.LUT R5, R5, R2, RZ, 0xfc, !PT ;  /* 0x0000000205057212 */ /* 0x000fc600078efcff */
[----:B-1----:R-:W-:Y:S01]  /*09c0*/  IMAD R12, R4, 0x8300, R3 ;  /* 0x00008300040c7824 */ /* 0x002fe200078e0203 */
[C---:B------:R-:W-:Y:S02]  /*09d0*/  LOP3.LUT R4, R5.reuse, 0x10, RZ, 0xfc, !PT ;  /* 0x0000001005047812 */ /* 0x040fe400078efcff */
[----:B--2---:R-:W-:Y:S02]  /*09e0*/  LOP3.LUT R13, R0, 0x200, RZ, 0xfc, !PT ;  /* 0x00000200000d7812 */ /* 0x004fe400078efcff */
[C---:B------:R-:W-:Y:S02]  /*09f0*/  ISETP.GE.AND P0, PT, R5.reuse, 0x83, PT ;  /* 0x000000830500780c */ /* 0x040fe40003f06270 */
[----:B------:R-:W-:Y:S02]  /*0a00*/  ISETP.GE.AND P1, PT, R4, 0x83, PT ;  /* 0x000000830400780c */ /* 0x000fe40003f26270 */
[----:B------:R-:W-:Y:S02]  /*0a10*/  LEA R3, R5, R12, 0x8 ;  /* 0x0000000c05037211 */ /* 0x000fe400078e40ff */
[----:B------:R-:W-:-:S03]  /*0a20*/  SHF.R.U32.HI R13, RZ, 0x1, R13 ;  /* 0x00000001ff0d7819 */ /* 0x000fc6000001160d */
[----:B---3--:R-:W-:Y:S01]  /*0a30*/  IMAD.WIDE R2, R3, 0x4, R6 ;  /* 0x0000000403027825 */ /* 0x008fe200078e0206 */
[----:B------:R-:W-:-:S04]  /*0a40*/  LOP3.LUT R13, R13, 0x1f0, RZ, 0xc0, !PT ;  /* 0x000001f00d0d7812 */ /* 0x000fc800078ec0ff */
[----:B------:R-:W-:-:S04]  /*0a50*/  IADD3 R13, R13, UR4, RZ ;  /* 0x000000040d0d7c10 */ /* 0x000fc8000fffe0ff */
[----:B------:R-:W-:Y:S01]  /*0a60*/  LEA R13, R0, R13, 0x2 ;  /* 0x0000000d000d7211 */ /* 0x000fe200078e10ff */
[----:B0-----:R0:W-:Y:S02]  /*0a70*/  @!P0 STG.E.128 desc[UR6][R2.64], R8 ;  /* 0x0000000802008986 */ /* 0x0011e4000c101d06 */
[----:B0-----:R-:W-:Y:S05]  /*0a80*/  @P1 EXIT ;  /* 0x000000000000194d */ /* 0x001fea0003800000 */
[----:B0-----:R-:W0:Y:S01]  /*0a90*/  LDS.128 R8, [R13+0x800] ;  /* 0x000800000d087984 */ /* 0x001e220000000c00 */
[----:B------:R-:W-:-:S05]  /*0aa0*/  LEA R3, R4, R12, 0x8 ;  /* 0x0000000c04037211 */ /* 0x000fca00078e40ff */
[----:B------:R-:W-:-:S05]  /*0ab0*/  IMAD.WIDE R6, R3, 0x4, R6 ;  /* 0x0000000403067825 */ /* 0x000fca00078e0206 */
[----:B0-----:R-:W-:Y:S01]  /*0ac0*/  STG.E.128 desc[UR6][R6.64], R8 ;  /* 0x0000000806007986 */ /* 0x001fe2000c101d06 */
[----:B------:R-:W-:Y:S05]  /*0ad0*/  EXIT ;  /* 0x000000000000794d */ /* 0x000fea0003800000 */
.L_x_0:
[----:B------:R-:W-:-:S00]  /*0ae0*/  BRA `(.L_x_0) ;  /* 0xfffffffc00fc7947 */ /* 0x000fc0000383ffff */
[----:B------:R-:W-:-:S00]  /*0af0*/  NOP ;  /* 0x0000000000007918 */ /* 0x000fc00000000000 */
        /* <DEDUP_REMOVED lines=8> */
.L_x_1:


//--------------------- .nv.global.init           --------------------------
	.section	.nv.global.init,"aw",@progbits
.nv.global.init:
	.type		_$_str,@object
	.size		_$_str,(_$_str_$_2 - _$_str)
_$_str:
        /*0000*/ 	.byte	0x5f, 0x5f, 0x43, 0x55, 0x44, 0x41, 0x5f, 0x46, 0x54, 0x5a, 0x00
	.type		_$_str_$_2,@object
	.size		_$_str_$_2,(.L_1 - _$_str_$_2)
_$_str_$_2:
        /*000b*/ 	.byte	0x5f, 0x5f, 0x43, 0x55, 0x44, 0x41, 0x5f, 0x50, 0x52, 0x45, 0x43, 0x5f, 0x53, 0x51, 0x52, 0x54
        /*001b*/ 	.byte	0x00
.L_1:


//--------------------- .nv.shared.triton_poi_fused__native_batch_norm_legit_no_training__prelu_kernel_22 --------------------------
	.section	.nv.shared.triton_poi_fused__native_batch_norm_legit_no_training__prelu_kernel_22,"aw",@nobits
	.sectionflags	@""
	.align	16
	.zero		1024


//--------------------- .nv.constant0.triton_poi_fused__native_batch_norm_legit_no_training__prelu_kernel_22 --------------------------
	.section	.nv.constant0.triton_poi_fused__native_batch_norm_legit_no_training__prelu_kernel_22,"a",@progbits
	.sectionflags	@""
	.align	4
.nv.constant0.triton_poi_fused__native_batch_norm_legit_no_training__prelu_kernel_22:
	.zero		592
